//
// Generated by NVIDIA NVVM Compiler
//
// Compiler Build ID: CL-36424714
// Cuda compilation tools, release 13.0, V13.0.88
// Based on NVVM 20.0.0
//

.version 9.0
.target sm_100
.address_size 64

	// .globl	_Z11VectorAddUMPiS_S_i

.visible .entry _Z11VectorAddUMPiS_S_i(
	.param .u64 .ptr .align 1 _Z11VectorAddUMPiS_S_i_param_0,
	.param .u64 .ptr .align 1 _Z11VectorAddUMPiS_S_i_param_1,
	.param .u64 .ptr .align 1 _Z11VectorAddUMPiS_S_i_param_2,
	.param .u32 _Z11VectorAddUMPiS_S_i_param_3
)
{
	.reg .pred 	%p<2>;
	.reg .b32 	%r<9>;
	.reg .b64 	%rd<11>;

	ld.param.u64 	%rd1, [_Z11VectorAddUMPiS_S_i_param_0];
	ld.param.u64 	%rd2, [_Z11VectorAddUMPiS_S_i_param_1];
	ld.param.u64 	%rd3, [_Z11VectorAddUMPiS_S_i_param_2];
	ld.param.u32 	%r2, [_Z11VectorAddUMPiS_S_i_param_3];
	mov.u32 	%r3, %ntid.x;
	mov.u32 	%r4, %ctaid.x;
	mov.u32 	%r5, %tid.x;
	mad.lo.s32 	%r1, %r3, %r4, %r5;
	setp.ge.s32 	%p1, %r1, %r2;
	@%p1 bra 	$L__BB0_2;
	cvta.to.global.u64 	%rd4, %rd1;
	cvta.to.global.u64 	%rd5, %rd2;
	cvta.to.global.u64 	%rd6, %rd3;
	mul.wide.s32 	%rd7, %r1, 4;
	add.s64 	%rd8, %rd4, %rd7;
	ld.global.u32 	%r6, [%rd8];
	add.s64 	%rd9, %rd5, %rd7;
	ld.global.u32 	%r7, [%rd9];
	add.s32 	%r8, %r7, %r6;
	add.s64 	%rd10, %rd6, %rd7;
	st.global.u32 	[%rd10], %r8;
$L__BB0_2:
	ret;

}


// ===== COMPILED SASS (sm_100) =====

	.target	sm_100

	.elftype	@"ET_EXEC"


//--------------------- .note.nv.tkinfo           --------------------------
	.section	.note.nv.tkinfo,"",@"SHT_NOTE"
	.sectionflags	@"SHF_NOTE_NV_TKINFO"
	.tkinfo
        /*0018*/ 	.word	0x00000002
        /*0030*/ 	.string	""
        /*0030*/ 	.string	"ptxas"
        /*0030*/ 	.string	"Cuda compilation tools, release 13.0, V13.0.88"
        /*0030*/ 	.string	"Build cuda_13.0.r13.0/compiler.36424714_0"
        /*0030*/ 	.string	"-arch sm_100 -m 64 "



//--------------------- .note.nv.cuinfo           --------------------------
	.section	.note.nv.cuinfo,"",@"SHT_NOTE"
	.sectionflags	@"SHF_NOTE_NV_CUINFO"
        /*0018*/ 	.short	0x0002
        /*001a*/ 	.short	0x0064
        /*001c*/ 	.short	0x0082
	.zero		2


//--------------------- .nv.info                  --------------------------
	.section	.nv.info,"",@"SHT_CUDA_INFO"
	.align	4


	//----- nvinfo : EIATTR_REGCOUNT
	.align		4
        /*0000*/ 	.byte	0x04, 0x2f
        /*0002*/ 	.short	(.L_1 - .L_0)
	.align		4
.L_0:
        /*0004*/ 	.word	index@(_Z11VectorAddUMPiS_S_i)
        /*0008*/ 	.word	0x0000000c


	//----- nvinfo : EIATTR_FRAME_SIZE
	.align		4
.L_1:
        /*000c*/ 	.byte	0x04, 0x11
        /*000e*/ 	.short	(.L_3 - .L_2)
	.align		4
.L_2:
        /*0010*/ 	.word	index@(_Z11VectorAddUMPiS_S_i)
        /*0014*/ 	.word	0x00000000


	//----- nvinfo : EIATTR_MIN_STACK_SIZE
	.align		4
.L_3:
        /*0018*/ 	.byte	0x04, 0x12
        /*001a*/ 	.short	(.L_5 - .L_4)
	.align		4
.L_4:
        /*001c*/ 	.word	index@(_Z11VectorAddUMPiS_S_i)
        /*0020*/ 	.word	0x00000000
.L_5:


//--------------------- .nv.compat                --------------------------
	.section	.nv.compat,"",@"SHT_CUDA_COMPAT_INFO"
	.align	4
        /*0000*/ 	.byte	0x02, 0x09, 0x00, 0x00, 0x02, 0x02, 0x01, 0x00, 0x02, 0x05, 0x05, 0x00, 0x03, 0x07, 0x01, 0x01
        /*0010*/ 	.byte	0x02, 0x03, 0x00, 0x00, 0x02, 0x06, 0x01, 0x00, 0x04, 0x0b, 0x08, 0x00, 0x09, 0x00, 0x00, 0x00
        /*0020*/ 	.byte	0x00, 0x00, 0x00, 0x00


//--------------------- .nv.info._Z11VectorAddUMPiS_S_i --------------------------
	.section	.nv.info._Z11VectorAddUMPiS_S_i,"",@"SHT_CUDA_INFO"
	.sectionflags	@""
	.align	4


	//----- nvinfo : EIATTR_CUDA_API_VERSION
	.align		4
        /*0000*/ 	.byte	0x04, 0x37
        /*0002*/ 	.short	(.L_7 - .L_6)
.L_6:
        /*0004*/ 	.word	0x00000082


	//----- nvinfo : EIATTR_KPARAM_INFO
	.align		4
.L_7:
        /*0008*/ 	.byte	0x04, 0x17
        /*000a*/ 	.short	(.L_9 - .L_8)
.L_8:
        /*000c*/ 	.word	0x00000000
        /*0010*/ 	.short	0x0003
        /*0012*/ 	.short	0x0018
        /*0014*/ 	.byte	0x00, 0xf0, 0x11, 0x00


	//----- nvinfo : EIATTR_KPARAM_INFO
	.align		4
.L_9:
        /*0018*/ 	.byte	0x04, 0x17
        /*001a*/ 	.short	(.L_11 - .L_10)
.L_10:
        /*001c*/ 	.word	0x00000000
        /*0020*/ 	.short	0x0002
        /*0022*/ 	.short	0x0010
        /*0024*/ 	.byte	0x00, 0xf5, 0x21, 0x00


	//----- nvinfo : EIATTR_KPARAM_INFO
	.align		4
.L_11:
        /*0028*/ 	.byte	0x04, 0x17
        /*002a*/ 	.short	(.L_13 - .L_12)
.L_12:
        /*002c*/ 	.word	0x00000000
        /*0030*/ 	.short	0x0001
        /*0032*/ 	.short	0x0008
        /*0034*/ 	.byte	0x00, 0xf5, 0x21, 0x00


	//----- nvinfo : EIATTR_KPARAM_INFO
	.align		4
.L_13:
        /*0038*/ 	.byte	0x04, 0x17
        /*003a*/ 	.short	(.L_15 - .L_14)
.L_14:
        /*003c*/ 	.word	0x00000000
        /*0040*/ 	.short	0x0000
        /*0042*/ 	.short	0x0000
        /*0044*/ 	.byte	0x00, 0xf5, 0x21, 0x00


	//----- nvinfo : EIATTR_SPARSE_MMA_MASK
	.align		4
.L_15:
        /*0048*/ 	.byte	0x03, 0x50
        /*004a*/ 	.short	0x0000


	//----- nvinfo : EIATTR_MAXREG_COUNT
	.align		4
        /*004c*/ 	.byte	0x03, 0x1b
        /*004e*/ 	.short	0x00ff


	//----- nvinfo : EIATTR_MERCURY_ISA_VERSION
	.align		4
        /*0050*/ 	.byte	0x03, 0x5f
        /*0052*/ 	.short	0x0101


	//----- nvinfo : EIATTR_VRC_CTA_INIT_COUNT
	.align		4
        /*0054*/ 	.byte	0x02, 0x4a
	.zero		1
	.zero		1


	//----- nvinfo : EIATTR_EXIT_INSTR_OFFSETS
	.align		4
        /*0058*/ 	.byte	0x04, 0x1c
        /*005a*/ 	.short	(.L_17 - .L_16)


	//   ....[0]....
.L_16:
        /*005c*/ 	.word	0x00000070


	//   ....[1]....
        /*0060*/ 	.word	0x00000130


	//----- nvinfo : EIATTR_CBANK_PARAM_SIZE
	.align		4
.L_17:
        /*0064*/ 	.byte	0x03, 0x19
        /*0066*/ 	.short	0x001c


	//----- nvinfo : EIATTR_PARAM_CBANK
	.align		4
        /*0068*/ 	.byte	0x04, 0x0a
        /*006a*/ 	.short	(.L_19 - .L_18)
	.align		4
.L_18:
        /*006c*/ 	.word	index@(.nv.constant0._Z11VectorAddUMPiS_S_i)
        /*0070*/ 	.short	0x0380
        /*0072*/ 	.short	0x001c


	//----- nvinfo : EIATTR_SW_WAR
	.align		4
.L_19:
        /*0074*/ 	.byte	0x04, 0x36
        /*0076*/ 	.short	(.L_21 - .L_20)
.L_20:
        /*0078*/ 	.word	0x00000008
.L_21:


//--------------------- .nv.callgraph             --------------------------
	.section	.nv.callgraph,"",@"SHT_CUDA_CALLGRAPH"
	.align	4
	.sectionentsize	8
	.align		4
        /*0000*/ 	.word	0x00000000
	.align		4
        /*0004*/ 	.word	0xffffffff
	.align		4
        /*0008*/ 	.word	0x00000000
	.align		4
        /*000c*/ 	.word	0xfffffffe
	.align		4
        /*0010*/ 	.word	0x00000000
	.align		4
        /*0014*/ 	.word	0xfffffffd
	.align		4
        /*0018*/ 	.word	0x00000000
	.align		4
        /*001c*/ 	.word	0xfffffffc


//--------------------- .text._Z11VectorAddUMPiS_S_i --------------------------
	.section	.text._Z11VectorAddUMPiS_S_i,"ax",@progbits
	.align	128
        .global         _Z11VectorAddUMPiS_S_i
        .type           _Z11VectorAddUMPiS_S_i,@function
        .size           _Z11VectorAddUMPiS_S_i,(.L_x_1 - _Z11VectorAddUMPiS_S_i)
        .other          _Z11VectorAddUMPiS_S_i,@"STO_CUDA_ENTRY STV_DEFAULT"
_Z11VectorAddUMPiS_S_i:
.text._Z11VectorAddUMPiS_S_i:
[----:B------:R-:W-:Y:S01]  /*0000*/  LDC R1, c[0x0][0x37c] ;  /* 0x0000df00ff017b82 */ /* 0x000fe20000000800 */
[----:B------:R-:W0:Y:S01]  /*0010*/  S2R R9, SR_CTAID.X ;  /* 0x0000000000097919 */ /* 0x000e220000002500 */
[----:B------:R-:W0:Y:S01]  /*0020*/  LDCU UR4, c[0x0][0x360] ;  /* 0x00006c00ff0477ac */ /* 0x000e220008000800 */
[----:B------:R-:W0:Y:S01]  /*0030*/  S2R R0, SR_TID.X ;  /* 0x0000000000007919 */ /* 0x000e220000002100 */
[----:B------:R-:W1:Y:S01]  /*0040*/  LDCU UR5, c[0x0][0x398] ;  /* 0x00007300ff0577ac */ /* 0x000e620008000800 */
[----:B0-----:R-:W-:-:S05]  /*0050*/  IMAD R9, R9, UR4, R0 ;  /* 0x0000000409097c24 */ /* 0x001fca000f8e0200 */
[----:B-1----:R-:W-:-:S13]  /*0060*/  ISETP.GE.AND P0, PT, R9, UR5, PT ;  /* 0x0000000509007c0c */ /* 0x002fda000bf06270 */
[----:B------:R-:W-:Y:S05]  /*0070*/  @P0 EXIT ;  /* 0x000000000000094d */ /* 0x000fea0003800000 */
[----:B------:R-:W0:Y:S01]  /*0080*/  LDC.64 R2, c[0x0][0x380] ;  /* 0x0000e000ff027b82 */ /* 0x000e220000000a00 */
[----:B------:R-:W1:Y:S07]  /*0090*/  LDCU.64 UR4, c[0x0][0x358] ;  /* 0x00006b00ff0477ac */ /* 0x000e6e0008000a00 */
[----:B------:R-:W2:Y:S08]  /*00a0*/  LDC.64 R4, c[0x0][0x388] ;  /* 0x0000e200ff047b82 */ /* 0x000eb00000000a00 */
[----:B------:R-:W3:Y:S01]  /*00b0*/  LDC.64 R6, c[0x0][0x390] ;  /* 0x0000e400ff067b82 */ /* 0x000ee20000000a00 */
[----:B0-----:R-:W-:-:S06]  /*00c0*/  IMAD.WIDE R2, R9, 0x4, R2 ;  /* 0x0000000409027825 */ /* 0x001fcc00078e0202 */
[----:B-1----:R-:W4:Y:S01]  /*00d0*/  LDG.E R2, desc[UR4][R2.64] ;  /* 0x0000000402027981 */ /* 0x002f22000c1e1900 */
[----:B--2---:R-:W-:-:S06]  /*00e0*/  IMAD.WIDE R4, R9, 0x4, R4 ;  /* 0x0000000409047825 */ /* 0x004fcc00078e0204 */
[----:B------:R-:W4:Y:S01]  /*00f0*/  LDG.E R5, desc[UR4][R4.64] ;  /* 0x0000000404057981 */ /* 0x000f22000c1e1900 */
[----:B---3--:R-:W-:Y:S01]  /*0100*/  IMAD.WIDE R6, R9, 0x4, R6 ;  /* 0x0000000409067825 */ /* 0x008fe200078e0206 */
[----:B----4-:R-:W-:-:S05]  /*0110*/  IADD3 R9, PT, PT, R2, R5, RZ ;  /* 0x0000000502097210 */ /* 0x010fca0007ffe0ff */
[----:B------:R-:W-:Y:S01]  /*0120*/  STG.E desc[UR4][R6.64], R9 ;  /* 0x0000000906007986 */ /* 0x000fe2000c101904 */
[----:B------:R-:W-:Y:S05]  /*0130*/  EXIT ;  /* 0x000000000000794d */ /* 0x000fea0003800000 */
.L_x_0:
[----:B------:R-:W-:-:S00]  /*0140*/  BRA `(.L_x_0) ;  /* 0xfffffffc00fc7947 */ /* 0x000fc0000383ffff */
[----:B------:R-:W-:-:S00]  /*0150*/  NOP ;  /* 0x0000000000007918 */ /* 0x000fc00000000000 */
        /* <DEDUP_REMOVED lines=10> */
.L_x_1:


//--------------------- .nv.shared.reserved.0     --------------------------
	.section	.nv.shared.reserved.0,"aw",@nobits
	.weak		__nv_reservedSMEM_offset_0_alias
	.size		__nv_reservedSMEM_offset_0_alias, 0, 64
	.other		__nv_reservedSMEM_offset_0_alias,@"STO_CUDA_RESERVED_SHARED STV_DEFAULT"
__nv_reservedSMEM_offset_0_alias:
	.zero		0
	.zero		64


//--------------------- .nv.constant0._Z11VectorAddUMPiS_S_i --------------------------
	.section	.nv.constant0._Z11VectorAddUMPiS_S_i,"a",@progbits
	.sectionflags	@""
	.align	4
.nv.constant0._Z11VectorAddUMPiS_S_i:
	.zero		924


//--------------------- SYMBOLS --------------------------

	.type		.nv.reservedSmem.offset0,@object
	.size		.nv.reservedSmem.offset0,0x4
